//
// Generated by NVIDIA NVVM Compiler
//
// Compiler Build ID: CL-36424714
// Cuda compilation tools, release 13.0, V13.0.88
// Based on NVVM 20.0.0
//

.version 9.0
.target sm_100
.address_size 64

	// .globl	_Z12mandelKernelPiffffib

.visible .entry _Z12mandelKernelPiffffib(
	.param .u64 .ptr .align 1 _Z12mandelKernelPiffffib_param_0,
	.param .f32 _Z12mandelKernelPiffffib_param_1,
	.param .f32 _Z12mandelKernelPiffffib_param_2,
	.param .f32 _Z12mandelKernelPiffffib_param_3,
	.param .f32 _Z12mandelKernelPiffffib_param_4,
	.param .u32 _Z12mandelKernelPiffffib_param_5,
	.param .u8 _Z12mandelKernelPiffffib_param_6
)
{
	.reg .pred 	%p<14>;
	.reg .b16 	%rs<2>;
	.reg .b32 	%r<29>;
	.reg .b32 	%f<20>;
	.reg .b64 	%rd<7>;

	ld.param.u64 	%rd2, [_Z12mandelKernelPiffffib_param_0];
	ld.param.f32 	%f9, [_Z12mandelKernelPiffffib_param_1];
	ld.param.f32 	%f10, [_Z12mandelKernelPiffffib_param_2];
	ld.param.f32 	%f11, [_Z12mandelKernelPiffffib_param_3];
	ld.param.f32 	%f12, [_Z12mandelKernelPiffffib_param_4];
	ld.param.u32 	%r8, [_Z12mandelKernelPiffffib_param_5];
	ld.param.s8 	%rs1, [_Z12mandelKernelPiffffib_param_6];
	cvta.to.global.u64 	%rd1, %rd2;
	mov.u32 	%r9, %ctaid.x;
	mov.u32 	%r1, %ntid.x;
	mov.u32 	%r10, %tid.x;
	mad.lo.s32 	%r2, %r9, %r1, %r10;
	mov.u32 	%r11, %ctaid.y;
	mov.u32 	%r12, %ntid.y;
	mov.u32 	%r13, %tid.y;
	mad.lo.s32 	%r3, %r11, %r12, %r13;
	setp.eq.s16 	%p1, %rs1, 0;
	@%p1 bra 	$L__BB0_5;
	add.s32 	%r14, %r2, -791;
	setp.lt.u32 	%p2, %r14, 410;
	add.s32 	%r15, %r3, -297;
	setp.lt.u32 	%p3, %r15, 607;
	and.pred  	%p4, %p2, %p3;
	@%p4 bra 	$L__BB0_4;
	add.s32 	%r16, %r2, -439;
	setp.lt.u32 	%p5, %r16, 190;
	add.s32 	%r17, %r3, -494;
	setp.lt.u32 	%p6, %r17, 213;
	and.pred  	%p7, %p5, %p6;
	@%p7 bra 	$L__BB0_4;
	add.s32 	%r18, %r2, -713;
	setp.gt.u32 	%p8, %r18, 77;
	add.s32 	%r19, %r3, -399;
	setp.gt.u32 	%p9, %r19, 402;
	or.pred  	%p10, %p8, %p9;
	@%p10 bra 	$L__BB0_5;
$L__BB0_4:
	mov.u32 	%r20, %nctaid.x;
	mul.lo.s32 	%r21, %r1, %r20;
	mad.lo.s32 	%r22, %r21, %r3, %r2;
	mul.wide.s32 	%rd3, %r22, 4;
	add.s64 	%rd4, %rd1, %rd3;
	st.global.u32 	[%rd4], %r8;
	bra.uni 	$L__BB0_10;
$L__BB0_5:
	cvt.rn.f32.s32 	%f13, %r2;
	fma.rn.f32 	%f1, %f11, %f13, %f9;
	cvt.rn.f32.u32 	%f14, %r3;
	fma.rn.f32 	%f2, %f12, %f14, %f10;
	mov.u32 	%r24, %nctaid.x;
	mul.lo.s32 	%r25, %r1, %r24;
	mad.lo.s32 	%r4, %r25, %r3, %r2;
	setp.lt.s32 	%p11, %r8, 1;
	mov.b32 	%r28, 0;
	@%p11 bra 	$L__BB0_9;
	mov.b32 	%r27, 0;
	mov.f32 	%f18, %f2;
	mov.f32 	%f19, %f1;
$L__BB0_7:
	mul.f32 	%f5, %f19, %f19;
	mul.f32 	%f6, %f18, %f18;
	add.f32 	%f15, %f5, %f6;
	setp.gt.f32 	%p12, %f15, 0f40800000;
	mov.u32 	%r28, %r27;
	@%p12 bra 	$L__BB0_9;
	sub.f32 	%f16, %f5, %f6;
	add.f32 	%f17, %f19, %f19;
	add.f32 	%f19, %f1, %f16;
	fma.rn.f32 	%f18, %f17, %f18, %f2;
	add.s32 	%r27, %r27, 1;
	setp.ne.s32 	%p13, %r27, %r8;
	mov.u32 	%r28, %r8;
	@%p13 bra 	$L__BB0_7;
$L__BB0_9:
	mul.wide.s32 	%rd5, %r4, 4;
	add.s64 	%rd6, %rd1, %rd5;
	st.global.u32 	[%rd6], %r28;
$L__BB0_10:
	ret;

}


// ===== COMPILED SASS (sm_100) =====

	.target	sm_100

	.elftype	@"ET_EXEC"


//--------------------- .note.nv.tkinfo           --------------------------
	.section	.note.nv.tkinfo,"",@"SHT_NOTE"
	.sectionflags	@"SHF_NOTE_NV_TKINFO"
	.tkinfo
        /*0018*/ 	.word	0x00000002
        /*0030*/ 	.string	""
        /*0030*/ 	.string	"ptxas"
        /*0030*/ 	.string	"Cuda compilation tools, release 13.0, V13.0.88"
        /*0030*/ 	.string	"Build cuda_13.0.r13.0/compiler.36424714_0"
        /*0030*/ 	.string	"-arch sm_100 -m 64 "



//--------------------- .note.nv.cuinfo           --------------------------
	.section	.note.nv.cuinfo,"",@"SHT_NOTE"
	.sectionflags	@"SHF_NOTE_NV_CUINFO"
        /*0018*/ 	.short	0x0002
        /*001a*/ 	.short	0x0064
        /*001c*/ 	.short	0x0082
	.zero		2


//--------------------- .nv.info                  --------------------------
	.section	.nv.info,"",@"SHT_CUDA_INFO"
	.align	4


	//----- nvinfo : EIATTR_REGCOUNT
	.align		4
        /*0000*/ 	.byte	0x04, 0x2f
        /*0002*/ 	.short	(.L_1 - .L_0)
	.align		4
.L_0:
        /*0004*/ 	.word	index@(_Z12mandelKernelPiffffib)
        /*0008*/ 	.word	0x00000010


	//----- nvinfo : EIATTR_FRAME_SIZE
	.align		4
.L_1:
        /*000c*/ 	.byte	0x04, 0x11
        /*000e*/ 	.short	(.L_3 - .L_2)
	.align		4
.L_2:
        /*0010*/ 	.word	index@(_Z12mandelKernelPiffffib)
        /*0014*/ 	.word	0x00000000


	//----- nvinfo : EIATTR_MIN_STACK_SIZE
	.align		4
.L_3:
        /*0018*/ 	.byte	0x04, 0x12
        /*001a*/ 	.short	(.L_5 - .L_4)
	.align		4
.L_4:
        /*001c*/ 	.word	index@(_Z12mandelKernelPiffffib)
        /*0020*/ 	.word	0x00000000
.L_5:


//--------------------- .nv.compat                --------------------------
	.section	.nv.compat,"",@"SHT_CUDA_COMPAT_INFO"
	.align	4
        /*0000*/ 	.byte	0x02, 0x09, 0x00, 0x00, 0x02, 0x02, 0x01, 0x00, 0x02, 0x05, 0x05, 0x00, 0x03, 0x07, 0x01, 0x01
        /*0010*/ 	.byte	0x02, 0x03, 0x00, 0x00, 0x02, 0x06, 0x01, 0x00, 0x04, 0x0b, 0x08, 0x00, 0x01, 0x00, 0x00, 0x00
        /*0020*/ 	.byte	0x00, 0x00, 0x00, 0x00


//--------------------- .nv.info._Z12mandelKernelPiffffib --------------------------
	.section	.nv.info._Z12mandelKernelPiffffib,"",@"SHT_CUDA_INFO"
	.sectionflags	@""
	.align	4


	//----- nvinfo : EIATTR_CUDA_API_VERSION
	.align		4
        /*0000*/ 	.byte	0x04, 0x37
        /*0002*/ 	.short	(.L_7 - .L_6)
.L_6:
        /*0004*/ 	.word	0x00000082


	//----- nvinfo : EIATTR_KPARAM_INFO
	.align		4
.L_7:
        /*0008*/ 	.byte	0x04, 0x17
        /*000a*/ 	.short	(.L_9 - .L_8)
.L_8:
        /*000c*/ 	.word	0x00000000
        /*0010*/ 	.short	0x0006
        /*0012*/ 	.short	0x001c
        /*0014*/ 	.byte	0x00, 0xf0, 0x05, 0x00


	//----- nvinfo : EIATTR_KPARAM_INFO
	.align		4
.L_9:
        /*0018*/ 	.byte	0x04, 0x17
        /*001a*/ 	.short	(.L_11 - .L_10)
.L_10:
        /*001c*/ 	.word	0x00000000
        /*0020*/ 	.short	0x0005
        /*0022*/ 	.short	0x0018
        /*0024*/ 	.byte	0x00, 0xf0, 0x11, 0x00


	//----- nvinfo : EIATTR_KPARAM_INFO
	.align		4
.L_11:
        /*0028*/ 	.byte	0x04, 0x17
        /*002a*/ 	.short	(.L_13 - .L_12)
.L_12:
        /*002c*/ 	.word	0x00000000
        /*0030*/ 	.short	0x0004
        /*0032*/ 	.short	0x0014
        /*0034*/ 	.byte	0x00, 0xf0, 0x11, 0x00


	//----- nvinfo : EIATTR_KPARAM_INFO
	.align		4
.L_13:
        /*0038*/ 	.byte	0x04, 0x17
        /*003a*/ 	.short	(.L_15 - .L_14)
.L_14:
        /*003c*/ 	.word	0x00000000
        /*0040*/ 	.short	0x0003
        /*0042*/ 	.short	0x0010
        /*0044*/ 	.byte	0x00, 0xf0, 0x11, 0x00


	//----- nvinfo : EIATTR_KPARAM_INFO
	.align		4
.L_15:
        /*0048*/ 	.byte	0x04, 0x17
        /*004a*/ 	.short	(.L_17 - .L_16)
.L_16:
        /*004c*/ 	.word	0x00000000
        /*0050*/ 	.short	0x0002
        /*0052*/ 	.short	0x000c
        /*0054*/ 	.byte	0x00, 0xf0, 0x11, 0x00


	//----- nvinfo : EIATTR_KPARAM_INFO
	.align		4
.L_17:
        /*0058*/ 	.byte	0x04, 0x17
        /*005a*/ 	.short	(.L_19 - .L_18)
.L_18:
        /*005c*/ 	.word	0x00000000
        /*0060*/ 	.short	0x0001
        /*0062*/ 	.short	0x0008
        /*0064*/ 	.byte	0x00, 0xf0, 0x11, 0x00


	//----- nvinfo : EIATTR_KPARAM_INFO
	.align		4
.L_19:
        /*0068*/ 	.byte	0x04, 0x17
        /*006a*/ 	.short	(.L_21 - .L_20)
.L_20:
        /*006c*/ 	.word	0x00000000
        /*0070*/ 	.short	0x0000
        /*0072*/ 	.short	0x0000
        /*0074*/ 	.byte	0x00, 0xf5, 0x21, 0x00


	//----- nvinfo : EIATTR_SPARSE_MMA_MASK
	.align		4
.L_21:
        /*0078*/ 	.byte	0x03, 0x50
        /*007a*/ 	.short	0x0000


	//----- nvinfo : EIATTR_MAXREG_COUNT
	.align		4
        /*007c*/ 	.byte	0x03, 0x1b
        /*007e*/ 	.short	0x00ff


	//----- nvinfo : EIATTR_MERCURY_ISA_VERSION
	.align		4
        /*0080*/ 	.byte	0x03, 0x5f
        /*0082*/ 	.short	0x0101


	//----- nvinfo : EIATTR_VRC_CTA_INIT_COUNT
	.align		4
        /*0084*/ 	.byte	0x02, 0x4a
	.zero		1
	.zero		1


	//----- nvinfo : EIATTR_EXIT_INSTR_OFFSETS
	.align		4
        /*0088*/ 	.byte	0x04, 0x1c
        /*008a*/ 	.short	(.L_23 - .L_22)


	//   ....[0]....
.L_22:
        /*008c*/ 	.word	0x00000240


	//   ....[1]....
        /*0090*/ 	.word	0x00000480


	//----- nvinfo : EIATTR_CRS_STACK_SIZE
	.align		4
.L_23:
        /*0094*/ 	.byte	0x04, 0x1e
        /*0096*/ 	.short	(.L_25 - .L_24)
.L_24:
        /*0098*/ 	.word	0x00000000


	//----- nvinfo : EIATTR_CBANK_PARAM_SIZE
	.align		4
.L_25:
        /*009c*/ 	.byte	0x03, 0x19
        /*009e*/ 	.short	0x001d


	//----- nvinfo : EIATTR_PARAM_CBANK
	.align		4
        /*00a0*/ 	.byte	0x04, 0x0a
        /*00a2*/ 	.short	(.L_27 - .L_26)
	.align		4
.L_26:
        /*00a4*/ 	.word	index@(.nv.constant0._Z12mandelKernelPiffffib)
        /*00a8*/ 	.short	0x0380
        /*00aa*/ 	.short	0x001d


	//----- nvinfo : EIATTR_SW_WAR
	.align		4
.L_27:
        /*00ac*/ 	.byte	0x04, 0x36
        /*00ae*/ 	.short	(.L_29 - .L_28)
.L_28:
        /*00b0*/ 	.word	0x00000008
.L_29:


//--------------------- .nv.callgraph             --------------------------
	.section	.nv.callgraph,"",@"SHT_CUDA_CALLGRAPH"
	.align	4
	.sectionentsize	8
	.align		4
        /*0000*/ 	.word	0x00000000
	.align		4
        /*0004*/ 	.word	0xffffffff
	.align		4
        /*0008*/ 	.word	0x00000000
	.align		4
        /*000c*/ 	.word	0xfffffffe
	.align		4
        /*0010*/ 	.word	0x00000000
	.align		4
        /*0014*/ 	.word	0xfffffffd
	.align		4
        /*0018*/ 	.word	0x00000000
	.align		4
        /*001c*/ 	.word	0xfffffffc


//--------------------- .text._Z12mandelKernelPiffffib --------------------------
	.section	.text._Z12mandelKernelPiffffib,"ax",@progbits
	.align	128
        .global         _Z12mandelKernelPiffffib
        .type           _Z12mandelKernelPiffffib,@function
        .size           _Z12mandelKernelPiffffib,(.L_x_6 - _Z12mandelKernelPiffffib)
        .other          _Z12mandelKernelPiffffib,@"STO_CUDA_ENTRY STV_DEFAULT"
_Z12mandelKernelPiffffib:
.text._Z12mandelKernelPiffffib:
[----:B------:R-:W-:Y:S01]  /*0000*/  LDC R1, c[0x0][0x37c] ;  /* 0x0000df00ff017b82 */ /* 0x000fe20000000800 */
[----:B------:R-:W0:Y:S01]  /*0010*/  S2R R0, SR_TID.Y ;  /* 0x0000000000007919 */ /* 0x000e220000002200 */
[----:B------:R-:W1:Y:S06]  /*0020*/  LDCU.U8 UR4, c[0x0][0x39c] ;  /* 0x00007380ff0477ac */ /* 0x000e6c0008000000 */
[----:B------:R-:W2:Y:S01]  /*0030*/  LDC R4, c[0x0][0x360] ;  /* 0x0000d800ff047b82 */ /* 0x000ea20000000800 */
[----:B------:R-:W2:Y:S01]  /*0040*/  S2R R3, SR_TID.X ;  /* 0x0000000000037919 */ /* 0x000ea20000002100 */
[----:B------:R-:W3:Y:S01]  /*0050*/  LDCU.64 UR6, c[0x0][0x358] ;  /* 0x00006b00ff0677ac */ /* 0x000ee20008000a00 */
[----:B------:R-:W4:Y:S05]  /*0060*/  LDCU UR10, c[0x0][0x398] ;  /* 0x00007300ff0a77ac */ /* 0x000f2a0008000800 */
[----:B------:R-:W0:Y:S08]  /*0070*/  S2UR UR8, SR_CTAID.Y ;  /* 0x00000000000879c3 */ /* 0x000e300000002600 */
[----:B------:R-:W0:Y:S01]  /*0080*/  LDC R5, c[0x0][0x364] ;  /* 0x0000d900ff057b82 */ /* 0x000e220000000800 */
[----:B-1----:R-:W-:-:S04]  /*0090*/  UPRMT UR4, UR4, 0x8880, URZ ;  /* 0x0000888004047896 */ /* 0x002fc800080000ff */
[----:B------:R-:W-:-:S03]  /*00a0*/  UISETP.NE.AND UP0, UPT, UR4, URZ, UPT ;  /* 0x000000ff0400728c */ /* 0x000fc6000bf05270 */
[----:B------:R-:W2:Y:S01]  /*00b0*/  S2UR UR5, SR_CTAID.X ;  /* 0x00000000000579c3 */ /* 0x000ea20000002500 */
[----:B0-----:R-:W-:Y:S02]  /*00c0*/  IMAD R5, R5, UR8, R0 ;  /* 0x0000000805057c24 */ /* 0x001fe4000f8e0200 */
[----:B--2---:R-:W-:-:S03]  /*00d0*/  IMAD R0, R4, UR5, R3 ;  /* 0x0000000504007c24 */ /* 0x004fc6000f8e0203 */
[----:B---34-:R-:W-:Y:S05]  /*00e0*/  BRA.U !UP0, `(.L_x_0) ;  /* 0x0000000108587547 */ /* 0x018fea000b800000 */
[----:B------:R-:W-:Y:S02]  /*00f0*/  IADD3 R2, PT, PT, R0, -0x317, RZ ;  /* 0xfffffce900027810 */ /* 0x000fe40007ffe0ff */
[----:B------:R-:W-:Y:S02]  /*0100*/  IADD3 R3, PT, PT, R5, -0x129, RZ ;  /* 0xfffffed705037810 */ /* 0x000fe40007ffe0ff */
[----:B------:R-:W-:Y:S02]  /*0110*/  ISETP.LT.U32.AND P1, PT, R2, 0x19a, PT ;  /* 0x0000019a0200780c */ /* 0x000fe40003f21070 */
[----:B------:R-:W-:-:S13]  /*0120*/  ISETP.GE.U32.AND P0, PT, R3, 0x25f, PT ;  /* 0x0000025f0300780c */ /* 0x000fda0003f06070 */
[----:B------:R-:W-:Y:S05]  /*0130*/  @!P0 BRA P1, `(.L_x_1) ;  /* 0x0000000000248947 */ /* 0x000fea0000800000 */
[C---:B------:R-:W-:Y:S02]  /*0140*/  IADD3 R3, PT, PT, R5.reuse, -0x1ee, RZ ;  /* 0xfffffe1205037810 */ /* 0x040fe40007ffe0ff */
[----:B------:R-:W-:Y:S02]  /*0150*/  IADD3 R6, PT, PT, R5, -0x18f, RZ ;  /* 0xfffffe7105067810 */ /* 0x000fe40007ffe0ff */
[----:B------:R-:W-:Y:S01]  /*0160*/  ISETP.GE.U32.AND P0, PT, R3, 0xd5, PT ;  /* 0x000000d50300780c */ /* 0x000fe20003f06070 */
[C---:B------:R-:W-:Y:S01]  /*0170*/  VIADD R3, R0.reuse, 0xfffffd37 ;  /* 0xfffffd3700037836 */ /* 0x040fe20000000000 */
[----:B------:R-:W-:Y:S02]  /*0180*/  IADD3 R2, PT, PT, R0, -0x1b7, RZ ;  /* 0xfffffe4900027810 */ /* 0x000fe40007ffe0ff */
[----:B------:R-:W-:Y:S02]  /*0190*/  ISETP.GT.U32.AND P1, PT, R6, 0x192, PT ;  /* 0x000001920600780c */ /* 0x000fe40003f24070 */
[----:B------:R-:W-:-:S02]  /*01a0*/  ISETP.LT.U32.AND P0, PT, R2, 0xbe, !P0 ;  /* 0x000000be0200780c */ /* 0x000fc40004701070 */
[----:B------:R-:W-:-:S13]  /*01b0*/  ISETP.GT.U32.OR P1, PT, R3, 0x4d, P1 ;  /* 0x0000004d0300780c */ /* 0x000fda0000f24470 */
[----:B------:R-:W-:Y:S05]  /*01c0*/  @P1 BRA !P0, `(.L_x_0) ;  /* 0x0000000000201947 */ /* 0x000fea0004000000 */
.L_x_1:
[----:B------:R-:W0:Y:S01]  /*01d0*/  LDCU UR4, c[0x0][0x370] ;  /* 0x00006e00ff0477ac */ /* 0x000e220008000800 */
[----:B------:R-:W1:Y:S08]  /*01e0*/  LDC.64 R2, c[0x0][0x380] ;  /* 0x0000e000ff027b82 */ /* 0x000e700000000a00 */
[----:B------:R-:W2:Y:S01]  /*01f0*/  LDC R7, c[0x0][0x398] ;  /* 0x0000e600ff077b82 */ /* 0x000ea20000000800 */
[----:B0-----:R-:W-:-:S04]  /*0200*/  IMAD R4, R4, UR4, RZ ;  /* 0x0000000404047c24 */ /* 0x001fc8000f8e02ff */
[----:B------:R-:W-:-:S04]  /*0210*/  IMAD R5, R5, R4, R0 ;  /* 0x0000000405057224 */ /* 0x000fc800078e0200 */
[----:B-1----:R-:W-:-:S05]  /*0220*/  IMAD.WIDE R2, R5, 0x4, R2 ;  /* 0x0000000405027825 */ /* 0x002fca00078e0202 */
[----:B--2---:R-:W-:Y:S01]  /*0230*/  STG.E desc[UR6][R2.64], R7 ;  /* 0x0000000702007986 */ /* 0x004fe2000c101906 */
[----:B------:R-:W-:Y:S05]  /*0240*/  EXIT ;  /* 0x000000000000794d */ /* 0x000fea0003800000 */
.L_x_0:
[----:B------:R-:W0:Y:S01]  /*0250*/  LDCU UR5, c[0x0][0x398] ;  /* 0x00007300ff0577ac */ /* 0x000e220008000800 */
[----:B------:R-:W1:Y:S01]  /*0260*/  LDC.64 R6, c[0x0][0x388] ;  /* 0x0000e200ff067b82 */ /* 0x000e620000000a00 */
[----:B------:R-:W-:Y:S01]  /*0270*/  I2FP.F32.U32 R2, R5 ;  /* 0x0000000500027245 */ /* 0x000fe20000201000 */
[----:B------:R-:W2:Y:S01]  /*0280*/  LDCU UR4, c[0x0][0x370] ;  /* 0x00006e00ff0477ac */ /* 0x000ea20008000800 */
[----:B------:R-:W-:Y:S01]  /*0290*/  I2FP.F32.S32 R3, R0 ;  /* 0x0000000000037245 */ /* 0x000fe20000201400 */
[----:B------:R-:W1:Y:S01]  /*02a0*/  LDCU.64 UR8, c[0x0][0x390] ;  /* 0x00007200ff0877ac */ /* 0x000e620008000a00 */
[----:B0-----:R-:W-:Y:S01]  /*02b0*/  UISETP.GE.AND UP0, UPT, UR5, 0x1, UPT ;  /* 0x000000010500788c */ /* 0x001fe2000bf06270 */
[----:B--2---:R-:W-:Y:S02]  /*02c0*/  IMAD R4, R4, UR4, RZ ;  /* 0x0000000404047c24 */ /* 0x004fe4000f8e02ff */
[----:B-1----:R-:W-:Y:S01]  /*02d0*/  FFMA R2, R2, UR9, R7 ;  /* 0x0000000902027c23 */ /* 0x002fe20008000007 */
[----:B------:R-:W-:-:S02]  /*02e0*/  HFMA2 R7, -RZ, RZ, 0, 0 ;  /* 0x00000000ff077431 */ /* 0x000fc400000001ff */
[----:B------:R-:W-:Y:S02]  /*02f0*/  IMAD R5, R5, R4, R0 ;  /* 0x0000000405057224 */ /* 0x000fe400078e0200 */
[----:B------:R-:W-:Y:S01]  /*0300*/  FFMA R3, R3, UR8, R6 ;  /* 0x0000000803037c23 */ /* 0x000fe20008000006 */
[----:B------:R-:W-:Y:S06]  /*0310*/  BRA.U !UP0, `(.L_x_2) ;  /* 0x00000001084c7547 */ /* 0x000fec000b800000 */
[----:B------:R-:W0:Y:S01]  /*0320*/  LDC R6, c[0x0][0x398] ;  /* 0x0000e600ff067b82 */ /* 0x000e220000000800 */
[----:B------:R-:W-:Y:S01]  /*0330*/  BSSY.RECONVERGENT B0, `(.L_x_2) ;  /* 0x0000011000007945 */ /* 0x000fe20003800200 */
[----:B------:R-:W-:Y:S01]  /*0340*/  MOV R7, RZ ;  /* 0x000000ff00077202 */ /* 0x000fe20000000f00 */
[----:B------:R-:W-:Y:S01]  /*0350*/  IMAD.MOV.U32 R9, RZ, RZ, R2 ;  /* 0x000000ffff097224 */ /* 0x000fe200078e0002 */
[----:B------:R-:W-:-:S07]  /*0360*/  MOV R0, R3 ;  /* 0x0000000300007202 */ /* 0x000fce0000000f00 */
.L_x_4:
[----:B------:R-:W-:Y:S01]  /*0370*/  FMUL R4, R0, R0 ;  /* 0x0000000000047220 */ /* 0x000fe20000400000 */
[----:B------:R-:W-:-:S04]  /*0380*/  FMUL R13, R9, R9 ;  /* 0x00000009090d7220 */ /* 0x000fc80000400000 */
[----:B------:R-:W-:-:S05]  /*0390*/  FADD R8, R4, R13 ;  /* 0x0000000d04087221 */ /* 0x000fca0000000000 */
[----:B------:R-:W-:-:S13]  /*03a0*/  FSETP.GT.AND P0, PT, R8, 4, PT ;  /* 0x408000000800780b */ /* 0x000fda0003f04000 */
[----:B------:R-:W-:Y:S05]  /*03b0*/  @P0 BRA `(.L_x_3) ;  /* 0x0000000000200947 */ /* 0x000fea0003800000 */
[----:B------:R-:W-:Y:S01]  /*03c0*/  IADD3 R7, PT, PT, R7, 0x1, RZ ;  /* 0x0000000107077810 */ /* 0x000fe20007ffe0ff */
[----:B------:R-:W-:Y:S01]  /*03d0*/  FADD R11, R0, R0 ;  /* 0x00000000000b7221 */ /* 0x000fe20000000000 */
[----:B------:R-:W-:Y:S02]  /*03e0*/  FADD R0, R4, -R13 ;  /* 0x8000000d04007221 */ /* 0x000fe40000000000 */
[----:B------:R-:W-:Y:S01]  /*03f0*/  ISETP.NE.AND P0, PT, R7, UR10, PT ;  /* 0x0000000a07007c0c */ /* 0x000fe2000bf05270 */
[----:B------:R-:W-:Y:S01]  /*0400*/  FFMA R9, R11, R9, R2 ;  /* 0x000000090b097223 */ /* 0x000fe20000000002 */
[----:B------:R-:W-:-:S11]  /*0410*/  FADD R0, R3, R0 ;  /* 0x0000000003007221 */ /* 0x000fd60000000000 */
[----:B------:R-:W-:Y:S05]  /*0420*/  @P0 BRA `(.L_x_4) ;  /* 0xfffffffc00d00947 */ /* 0x000fea000383ffff */
[----:B0-----:R-:W-:-:S07]  /*0430*/  MOV R7, R6 ;  /* 0x0000000600077202 */ /* 0x001fce0000000f00 */
.L_x_3:
[----:B------:R-:W-:Y:S05]  /*0440*/  BSYNC.RECONVERGENT B0 ;  /* 0x0000000000007941 */ /* 0x000fea0003800200 */
.L_x_2:
[----:B------:R-:W1:Y:S02]  /*0450*/  LDC.64 R2, c[0x0][0x380] ;  /* 0x0000e000ff027b82 */ /* 0x000e640000000a00 */
[----:B-1----:R-:W-:-:S05]  /*0460*/  IMAD.WIDE R2, R5, 0x4, R2 ;  /* 0x0000000405027825 */ /* 0x002fca00078e0202 */
[----:B------:R-:W-:Y:S01]  /*0470*/  STG.E desc[UR6][R2.64], R7 ;  /* 0x0000000702007986 */ /* 0x000fe2000c101906 */
[----:B------:R-:W-:Y:S05]  /*0480*/  EXIT ;  /* 0x000000000000794d */ /* 0x000fea0003800000 */
.L_x_5:
[----:B------:R-:W-:-:S00]  /*0490*/  BRA `(.L_x_5) ;  /* 0xfffffffc00fc7947 */ /* 0x000fc0000383ffff */
[----:B------:R-:W-:-:S00]  /*04a0*/  NOP ;  /* 0x0000000000007918 */ /* 0x000fc00000000000 */
        /* <DEDUP_REMOVED lines=13> */
.L_x_6:


//--------------------- .nv.shared.reserved.0     --------------------------
	.section	.nv.shared.reserved.0,"aw",@nobits
	.weak		__nv_reservedSMEM_offset_0_alias
	.size		__nv_reservedSMEM_offset_0_alias, 0, 64
	.other		__nv_reservedSMEM_offset_0_alias,@"STO_CUDA_RESERVED_SHARED STV_DEFAULT"
__nv_reservedSMEM_offset_0_alias:
	.zero		0
	.zero		64


//--------------------- .nv.constant0._Z12mandelKernelPiffffib --------------------------
	.section	.nv.constant0._Z12mandelKernelPiffffib,"a",@progbits
	.sectionflags	@""
	.align	4
.nv.constant0._Z12mandelKernelPiffffib:
	.zero		925


//--------------------- SYMBOLS --------------------------

	.type		.nv.reservedSmem.offset0,@object
	.size		.nv.reservedSmem.offset0,0x4
